	.headerflags	@"EF_CUDA_TEXMODE_UNIFIED EF_CUDA_64BIT_ADDRESS EF_CUDA_ACCELERATORS EF_CUDA_SM90 EF_CUDA_VIRTUAL_SM(EF_CUDA_SM90)"
	.elftype	@"ET_EXEC"


//--------------------- .nv.info                  --------------------------
	.section	.nv.info,"",@"SHT_CUDA_INFO"
	.align	4


	//----- nvinfo : EIATTR_REGCOUNT
	.align		4
        /*0000*/ 	.byte	0x04, 0x2f
        /*0002*/ 	.short	(.L_3 - .L_2)
	.align		4
.L_2:
        /*0004*/ 	.word	index@(triton_poi_fused__native_batch_norm_legit_no_training_relu_13)
        /*0008*/ 	.word	0x00000012


	//----- nvinfo : EIATTR_MIN_STACK_SIZE
	.align		4
.L_3:
        /*000c*/ 	.byte	0x04, 0x12
        /*000e*/ 	.short	(.L_5 - .L_4)
	.align		4
.L_4:
        /*0010*/ 	.word	index@(triton_poi_fused__native_batch_norm_legit_no_training_relu_13)
        /*0014*/ 	.word	0x00000000


	//----- nvinfo : EIATTR_FRAME_SIZE
	.align		4
.L_5:
        /*0018*/ 	.byte	0x04, 0x11
        /*001a*/ 	.short	(.L_7 - .L_6)
	.align		4
.L_6:
        /*001c*/ 	.word	index@(triton_poi_fused__native_batch_norm_legit_no_training_relu_13)
        /*0020*/ 	.word	0x00000000


	//----- nvinfo : EIATTR_MIN_STACK_SIZE
	.align		4
.L_7:
        /*0024*/ 	.byte	0x04, 0x12
        /*0026*/ 	.short	(.L_9 - .L_8)
	.align		4
.L_8:
        /*0028*/ 	.word	index@(triton_poi_fused__native_batch_norm_legit_no_training_relu_13)
        /*002c*/ 	.word	0x00000000
.L_9:


//--------------------- .nv.info.triton_poi_fused__native_batch_norm_legit_no_training_relu_13 --------------------------
	.section	.nv.info.triton_poi_fused__native_batch_norm_legit_no_training_relu_13,"",@"SHT_CUDA_INFO"
	.sectionflags	@""
	.align	4


	//----- nvinfo : EIATTR_CUDA_API_VERSION
	.align		4
        /*0000*/ 	.byte	0x04, 0x37
        /*0002*/ 	.short	(.L_11 - .L_10)
.L_10:
        /*0004*/ 	.word	0x0000007c


	//----- nvinfo : EIATTR_KPARAM_INFO
	.align		4
.L_11:
        /*0008*/ 	.byte	0x04, 0x17
        /*000a*/ 	.short	(.L_13 - .L_12)
.L_12:
        /*000c*/ 	.word	0x00000000
        /*0010*/ 	.short	0x0006
        /*0012*/ 	.short	0x0030
        /*0014*/ 	.byte	0x00, 0xf0, 0x11, 0x00


	//----- nvinfo : EIATTR_KPARAM_INFO
	.align		4
.L_13:
        /*0018*/ 	.byte	0x04, 0x17
        /*001a*/ 	.short	(.L_15 - .L_14)
.L_14:
        /*001c*/ 	.word	0x00000000
        /*0020*/ 	.short	0x0005
        /*0022*/ 	.short	0x0028
        /*0024*/ 	.byte	0x00, 0xf4, 0x21, 0x00


	//----- nvinfo : EIATTR_KPARAM_INFO
	.align		4
.L_15:
        /*0028*/ 	.byte	0x04, 0x17
        /*002a*/ 	.short	(.L_17 - .L_16)
.L_16:
        /*002c*/ 	.word	0x00000000
        /*0030*/ 	.short	0x0004
        /*0032*/ 	.short	0x0020
        /*0034*/ 	.byte	0x00, 0xf4, 0x21, 0x00


	//----- nvinfo : EIATTR_KPARAM_INFO
	.align		4
.L_17:
        /*0038*/ 	.byte	0x04, 0x17
        /*003a*/ 	.short	(.L_19 - .L_18)
.L_18:
        /*003c*/ 	.word	0x00000000
        /*0040*/ 	.short	0x0003
        /*0042*/ 	.short	0x0018
        /*0044*/ 	.byte	0x00, 0xf4, 0x21, 0x00


	//----- nvinfo : EIATTR_KPARAM_INFO
	.align		4
.L_19:
        /*0048*/ 	.byte	0x04, 0x17
        /*004a*/ 	.short	(.L_21 - .L_20)
.L_20:
        /*004c*/ 	.word	0x00000000
        /*0050*/ 	.short	0x0002
        /*0052*/ 	.short	0x0010
        /*0054*/ 	.byte	0x00, 0xf4, 0x21, 0x00


	//----- nvinfo : EIATTR_KPARAM_INFO
	.align		4
.L_21:
        /*0058*/ 	.byte	0x04, 0x17
        /*005a*/ 	.short	(.L_23 - .L_22)
.L_22:
        /*005c*/ 	.word	0x00000000
        /*0060*/ 	.short	0x0001
        /*0062*/ 	.short	0x0008
        /*0064*/ 	.byte	0x00, 0xf4, 0x21, 0x00


	//----- nvinfo : EIATTR_KPARAM_INFO
	.align		4
.L_23:
        /*0068*/ 	.byte	0x04, 0x17
        /*006a*/ 	.short	(.L_25 - .L_24)
.L_24:
        /*006c*/ 	.word	0x00000000
        /*0070*/ 	.short	0x0000
        /*0072*/ 	.short	0x0000
        /*0074*/ 	.byte	0x00, 0xf4, 0x21, 0x00


	//----- nvinfo : EIATTR_SPARSE_MMA_MASK
	.align		4
.L_25:
        /*0078*/ 	.byte	0x03, 0x50
        /*007a*/ 	.short	0x0000


	//----- nvinfo : EIATTR_MAXREG_COUNT
	.align		4
        /*007c*/ 	.byte	0x03, 0x1b
        /*007e*/ 	.short	0x00ff


	//----- nvinfo : EIATTR_EXIT_INSTR_OFFSETS
	.align		4
        /*0080*/ 	.byte	0x04, 0x1c
        /*0082*/ 	.short	(.L_27 - .L_26)


	//   ....[0]....
.L_26:
        /*0084*/ 	.word	0x000003d0


	//----- nvinfo : EIATTR_REQNTID
	.align		4
.L_27:
        /*0088*/ 	.byte	0x04, 0x10
        /*008a*/ 	.short	(.L_29 - .L_28)
.L_28:
        /*008c*/ 	.word	0x00000100
        /*0090*/ 	.word	0x00000001
        /*0094*/ 	.word	0x00000001


	//----- nvinfo : EIATTR_CBANK_PARAM_SIZE
	.align		4
.L_29:
        /*0098*/ 	.byte	0x03, 0x19
        /*009a*/ 	.short	0x0034


	//----- nvinfo : EIATTR_PARAM_CBANK
	.align		4
        /*009c*/ 	.byte	0x04, 0x0a
        /*009e*/ 	.short	(.L_31 - .L_30)
	.align		4
.L_30:
        /*00a0*/ 	.word	index@(.nv.constant0.triton_poi_fused__native_batch_norm_legit_no_training_relu_13)
        /*00a4*/ 	.short	0x0210
        /*00a6*/ 	.short	0x0034


	//----- nvinfo : EIATTR_SW_WAR
	.align		4
.L_31:
        /*00a8*/ 	.byte	0x04, 0x36
        /*00aa*/ 	.short	(.L_33 - .L_32)
.L_32:
        /*00ac*/ 	.word	0x00000008
.L_33:


//--------------------- .nv.callgraph             --------------------------
	.section	.nv.callgraph,"",@"SHT_CUDA_CALLGRAPH"
	.align	4
	.sectionentsize	8
	.align		4
        /*0000*/ 	.word	0x00000000
	.align		4
        /*0004*/ 	.word	0xffffffff
	.align		4
        /*0008*/ 	.word	0x00000000
	.align		4
        /*000c*/ 	.word	0xfffffffe
	.align		4
        /*0010*/ 	.word	0x00000000
	.align		4
        /*0014*/ 	.word	0xfffffffd
	.align		4
        /*0018*/ 	.word	0x00000000
	.align		4
        /*001c*/ 	.word	0xfffffffc


//--------------------- .nv.constant4             --------------------------
	.section	.nv.constant4,"a",@progbits
	.align	8
	.align		8
.nv.constant4:
        /*0000*/ 	.dword	_$_str
	.align		8
        /*0008*/ 	.dword	_$_str_$_2


//--------------------- .text.triton_poi_fused__native_batch_norm_legit_no_training_relu_13 --------------------------
	.section	.text.triton_poi_fused__native_batch_norm_legit_no_training_relu_13,"ax",@progbits
	.align	128
        .global         triton_poi_fused__native_batch_norm_legit_no_training_relu_13
        .type           triton_poi_fused__native_batch_norm_legit_no_training_relu_13,@function
        .size           triton_poi_fused__native_batch_norm_legit_no_training_relu_13,(.L_x_1 - triton_poi_fused__native_batch_norm_legit_no_training_relu_13)
        .other          triton_poi_fused__native_batch_norm_legit_no_training_relu_13,@"STO_CUDA_ENTRY STV_DEFAULT"
triton_poi_fused__native_batch_norm_legit_no_training_relu_13:
.text.triton_poi_fused__native_batch_norm_legit_no_training_relu_13:
[----:B------:R-:W-:Y:S01]  /*0000*/  LDC R1, c[0x0][0x28] ;  /* 0x00000a00ff017b82 */ /* 0x000fe20000000800 */
[----:B------:R-:W1:Y:S07]  /*0010*/  S2R R0, SR_TID.X ;  /* 0x0000000000007919 */ /* 0x000e6e0000002100 */
[----:B------:R-:W2:Y:S01]  /*0020*/  LDC.64 R2, c[0x0][0x220] ;  /* 0x00008800ff027b82 */ /* 0x000ea20000000a00 */
[----:B------:R-:W-:Y:S01]  /*0030*/  ULDC.64 UR4, c[0x0][0x208] ;  /* 0x0000820000047ab9 */ /* 0x000fe20000000a00 */
[----:B------:R-:W3:Y:S06]  /*0040*/  S2R R7, SR_CTAID.X ;  /* 0x0000000000077919 */ /* 0x000eec0000002500 */
[----:B------:R-:W4:Y:S08]  /*0050*/  LDC.64 R8, c[0x0][0x228] ;  /* 0x00008a00ff087b82 */ /* 0x000f300000000a00 */
[----:B------:R-:W5:Y:S01]  /*0060*/  LDC.64 R10, c[0x0][0x230] ;  /* 0x00008c00ff0a7b82 */ /* 0x000f620000000a00 */
[----:B-1----:R-:W-:-:S02]  /*0070*/  SHF.L.U32 R0, R0, 0x1, RZ ;  /* 0x0000000100007819 */ /* 0x002fc400000006ff */
[----:B---3--:R-:W-:Y:S02]  /*0080*/  SHF.R.S32.HI R5, RZ, 0x16, R7 ;  /* 0x00000016ff057819 */ /* 0x008fe40000011407 */
[----:B------:R-:W-:Y:S02]  /*0090*/  LOP3.LUT R0, R0, 0x1fe, RZ, 0xc0, !PT ;  /* 0x000001fe00007812 */ /* 0x000fe400078ec0ff */
[----:B------:R-:W-:Y:S02]  /*00a0*/  SGXT R5, R5, 0x1 ;  /* 0x000000010505781a */ /* 0x000fe40000000200 */
[----:B------:R-:W-:Y:S02]  /*00b0*/  LEA R0, R7, R0, 0x9 ;  /* 0x0000000007007211 */ /* 0x000fe400078e48ff */
[----:B------:R-:W1:Y:S02]  /*00c0*/  LDC.64 R6, c[0x0][0x218] ;  /* 0x00008600ff067b82 */ /* 0x000e640000000a00 */
[----:B------:R-:W-:-:S04]  /*00d0*/  LEA.HI R5, R5, R0, RZ, 0x6 ;  /* 0x0000000005057211 */ /* 0x000fc800078f30ff */
[----:B------:R-:W-:-:S04]  /*00e0*/  LOP3.LUT R5, R5, 0xffffffc0, RZ, 0xc0, !PT ;  /* 0xffffffc005057812 */ /* 0x000fc800078ec0ff */
[----:B------:R-:W-:Y:S02]  /*00f0*/  IADD3 R13, R0, -R5, RZ ;  /* 0x80000005000d7210 */ /* 0x000fe40007ffe0ff */
[----:B------:R-:W3:Y:S03]  /*0100*/  LDC.64 R4, c[0x0][0x210] ;  /* 0x00008400ff047b82 */ /* 0x000ee60000000a00 */
[----:B--2---:R-:W-:-:S06]  /*0110*/  IMAD.WIDE R2, R13, 0x4, R2 ;  /* 0x000000040d027825 */ /* 0x004fcc00078e0202 */
[----:B------:R-:W2:Y:S01]  /*0120*/  LDG.E.EL.64 R2, desc[UR4][R2.64] ;  /* 0x0000000402027981 */ /* 0x000ea2000c2e1b00 */
[----:B-1----:R-:W-:-:S04]  /*0130*/  IMAD.WIDE R6, R13, 0x4, R6 ;  /* 0x000000040d067825 */ /* 0x002fc800078e0206 */
[C---:B----4-:R-:W-:Y:S02]  /*0140*/  IMAD.WIDE R8, R13.reuse, 0x4, R8 ;  /* 0x000000040d087825 */ /* 0x050fe400078e0208 */
[----:B------:R-:W4:Y:S02]  /*0150*/  LDG.E.EL.64 R6, desc[UR4][R6.64] ;  /* 0x0000000406067981 */ /* 0x000f24000c2e1b00 */
[----:B-----5:R-:W-:Y:S02]  /*0160*/  IMAD.WIDE R10, R13, 0x4, R10 ;  /* 0x000000040d0a7825 */ /* 0x020fe400078e020a */
[----:B------:R-:W5:Y:S02]  /*0170*/  LDG.E.EL.64 R8, desc[UR4][R8.64] ;  /* 0x0000000408087981 */ /* 0x000f64000c2e1b00 */
[----:B---3--:R-:W-:Y:S02]  /*0180*/  IMAD.WIDE R4, R0, 0x4, R4 ;  /* 0x0000000400047825 */ /* 0x008fe400078e0204 */
[----:B------:R-:W5:Y:S04]  /*0190*/  LDG.E.EL.64 R10, desc[UR4][R10.64] ;  /* 0x000000040a0a7981 */ /* 0x000f68000c2e1b00 */
[----:B------:R-:W4:Y:S01]  /*01a0*/  LDG.E.64 R4, desc[UR4][R4.64] ;  /* 0x0000000404047981 */ /* 0x000f22000c1e1b00 */
[----:B------:R-:W-:Y:S01]  /*01b0*/  HFMA2.MMA R14, -RZ, RZ, 1.625, 0 ;  /* 0x3e800000ff0e7435 */ /* 0x000fe200000001ff */
[----:B--2---:R-:W-:Y:S01]  /*01c0*/  FADD R2, R2, 9.9999997473787516356e-06 ;  /* 0x3727c5ac02027421 */ /* 0x004fe20000000000 */
[----:B------:R-:W-:-:S03]  /*01d0*/  FADD R3, R3, 9.9999997473787516356e-06 ;  /* 0x3727c5ac03037421 */ /* 0x000fc60000000000 */
[----:B------:R-:W1:Y:S08]  /*01e0*/  MUFU.SQRT R12, R2 ;  /* 0x00000002000c7308 */ /* 0x000e700000002000 */
[----:B------:R2:W3:Y:S01]  /*01f0*/  MUFU.SQRT R13, R3 ;  /* 0x00000003000d7308 */ /* 0x0004e20000002000 */
[C---:B-1----:R-:W-:Y:S02]  /*0200*/  FSETP.GT.AND P0, PT, R12.reuse, 8.50705917302346158658e+37, PT ;  /* 0x7e8000000c00780b */ /* 0x042fe40003f04000 */
[----:B------:R-:W-:Y:S01]  /*0210*/  FSETP.GEU.AND P2, PT, R12, 1.175494350822287508e-38, PT ;  /* 0x008000000c00780b */ /* 0x000fe20003f4e000 */
[----:B--2---:R-:W1:Y:S01]  /*0220*/  LDC.64 R2, c[0x0][0x238] ;  /* 0x00008e00ff027b82 */ /* 0x004e620000000a00 */
[----:B---3--:R-:W-:-:S02]  /*0230*/  FSETP.GT.AND P1, PT, R13, 8.50705917302346158658e+37, PT ;  /* 0x7e8000000d00780b */ /* 0x008fc40003f24000 */
[----:B------:R-:W-:-:S07]  /*0240*/  FSETP.GEU.AND P3, PT, R13, 1.175494350822287508e-38, PT ;  /* 0x008000000d00780b */ /* 0x000fce0003f6e000 */
[----:B------:R-:W-:-:S04]  /*0250*/  @P0 FMUL R12, R12, 0.25 ;  /* 0x3e8000000c0c0820 */ /* 0x000fc80000400000 */
[----:B------:R-:W-:Y:S01]  /*0260*/  @!P2 FMUL R12, R12, 16777216 ;  /* 0x4b8000000c0ca820 */ /* 0x000fe20000400000 */
[----:B------:R-:W-:-:S04]  /*0270*/  @P1 FMUL R13, R13, 0.25 ;  /* 0x3e8000000d0d1820 */ /* 0x000fc80000400000 */
[----:B------:R-:W-:Y:S01]  /*0280*/  @!P3 FMUL R13, R13, 16777216 ;  /* 0x4b8000000d0db820 */ /* 0x000fe20000400000 */
[----:B------:R-:W2:Y:S01]  /*0290*/  MUFU.RCP R12, R12 ;  /* 0x0000000c000c7308 */ /* 0x000ea20000001000 */
[----:B------:R-:W-:-:S07]  /*02a0*/  FSEL R15, R14, 1, P0 ;  /* 0x3f8000000e0f7808 */ /* 0x000fce0000000000 */
[----:B------:R-:W3:Y:S01]  /*02b0*/  MUFU.RCP R13, R13 ;  /* 0x0000000d000d7308 */ /* 0x000ee20000001000 */
[----:B------:R-:W-:Y:S01]  /*02c0*/  FSEL R14, R14, 1, P1 ;  /* 0x3f8000000e0e7808 */ /* 0x000fe20000800000 */
[----:B------:R-:W-:-:S04]  /*02d0*/  @!P2 FMUL R15, R15, 16777216 ;  /* 0x4b8000000f0fa820 */ /* 0x000fc80000400000 */
[----:B------:R-:W-:Y:S01]  /*02e0*/  @!P3 FMUL R14, R14, 16777216 ;  /* 0x4b8000000e0eb820 */ /* 0x000fe20000400000 */
[----:B----4-:R-:W-:Y:S01]  /*02f0*/  FADD R5, R5, -R7 ;  /* 0x8000000705057221 */ /* 0x010fe20000000000 */
[----:B------:R-:W-:Y:S01]  /*0300*/  FADD R4, R4, -R6 ;  /* 0x8000000604047221 */ /* 0x000fe20000000000 */
[----:B--2---:R-:W-:Y:S01]  /*0310*/  FMUL R15, R12, R15 ;  /* 0x0000000f0c0f7220 */ /* 0x004fe20000400000 */
[----:B---3--:R-:W-:-:S03]  /*0320*/  FMUL R14, R13, R14 ;  /* 0x0000000e0d0e7220 */ /* 0x008fc60000400000 */
[----:B------:R-:W-:Y:S01]  /*0330*/  FMUL R15, R4, R15 ;  /* 0x0000000f040f7220 */ /* 0x000fe20000400000 */
[----:B------:R-:W-:-:S03]  /*0340*/  FMUL R14, R5, R14 ;  /* 0x0000000e050e7220 */ /* 0x000fc60000400000 */
[----:B-----5:R-:W-:Y:S01]  /*0350*/  FFMA R8, R8, R15, R10 ;  /* 0x0000000f08087223 */ /* 0x020fe2000000000a */
[----:B------:R-:W-:-:S04]  /*0360*/  FFMA R9, R9, R14, R11 ;  /* 0x0000000e09097223 */ /* 0x000fc8000000000b */
[----:B------:R-:W-:Y:S02]  /*0370*/  FSETP.GEU.AND P0, PT, R8, RZ, PT ;  /* 0x000000ff0800720b */ /* 0x000fe40003f0e000 */
[C---:B------:R-:W-:Y:S01]  /*0380*/  FSETP.GEU.AND P1, PT, R9.reuse, RZ, PT ;  /* 0x000000ff0900720b */ /* 0x040fe20003f2e000 */
[----:B-1----:R-:W-:Y:S01]  /*0390*/  IMAD.WIDE R2, R0, 0x4, R2 ;  /* 0x0000000400027825 */ /* 0x002fe200078e0202 */
[----:B------:R-:W-:Y:S02]  /*03a0*/  FSEL R8, R8, RZ, P0 ;  /* 0x000000ff08087208 */ /* 0x000fe40000000000 */
[----:B------:R-:W-:-:S05]  /*03b0*/  FSEL R9, R9, RZ, P1 ;  /* 0x000000ff09097208 */ /* 0x000fca0000800000 */
[----:B------:R-:W-:Y:S01]  /*03c0*/  STG.E.64 desc[UR4][R2.64], R8 ;  /* 0x0000000802007986 */ /* 0x000fe2000c101b04 */
[----:B------:R-:W-:Y:S05]  /*03d0*/  EXIT ;  /* 0x000000000000794d */ /* 0x000fea0003800000 */
.L_x_0:
[----:B------:R-:W-:-:S00]  /*03e0*/  BRA `(.L_x_0) ;  /* 0xfffffffc00fc7947 */ /* 0x000fc0000383ffff */
[----:B------:R-:W-:-:S00]  /*03f0*/  NOP ;  /* 0x0000000000007918 */ /* 0x000fc00000000000 */
        /* <DEDUP_REMOVED lines=8> */
.L_x_1:


//--------------------- .nv.global.init           --------------------------
	.section	.nv.global.init,"aw",@progbits
.nv.global.init:
	.type		_$_str,@object
	.size		_$_str,(_$_str_$_2 - _$_str)
_$_str:
        /*0000*/ 	.byte	0x5f, 0x5f, 0x43, 0x55, 0x44, 0x41, 0x5f, 0x46, 0x54, 0x5a, 0x00
	.type		_$_str_$_2,@object
	.size		_$_str_$_2,(.L_1 - _$_str_$_2)
_$_str_$_2:
        /*000b*/ 	.byte	0x5f, 0x5f, 0x43, 0x55, 0x44, 0x41, 0x5f, 0x50, 0x52, 0x45, 0x43, 0x5f, 0x53, 0x51, 0x52, 0x54
        /*001b*/ 	.byte	0x00
.L_1:


//--------------------- .nv.constant0.triton_poi_fused__native_batch_norm_legit_no_training_relu_13 --------------------------
	.section	.nv.constant0.triton_poi_fused__native_batch_norm_legit_no_training_relu_13,"a",@progbits
	.sectionflags	@""
	.align	4
.nv.constant0.triton_poi_fused__native_batch_norm_legit_no_training_relu_13:
	.zero		580
